//
// Generated by NVIDIA NVVM Compiler
//
// Compiler Build ID: CL-36424714
// Cuda compilation tools, release 13.0, V13.0.88
// Based on NVVM 20.0.0
//

.version 9.0
.target sm_100
.address_size 64

	// .globl	_Z8naiveSumPiS_i

.visible .entry _Z8naiveSumPiS_i(
	.param .u64 .ptr .align 1 _Z8naiveSumPiS_i_param_0,
	.param .u64 .ptr .align 1 _Z8naiveSumPiS_i_param_1,
	.param .u32 _Z8naiveSumPiS_i_param_2
)
{
	.reg .pred 	%p<2>;
	.reg .b32 	%r<8>;
	.reg .b64 	%rd<7>;

	ld.param.u64 	%rd1, [_Z8naiveSumPiS_i_param_0];
	ld.param.u64 	%rd2, [_Z8naiveSumPiS_i_param_1];
	ld.param.u32 	%r2, [_Z8naiveSumPiS_i_param_2];
	mov.u32 	%r3, %tid.x;
	mov.u32 	%r4, %ctaid.x;
	mov.u32 	%r5, %ntid.x;
	mad.lo.s32 	%r1, %r4, %r5, %r3;
	setp.ge.s32 	%p1, %r1, %r2;
	@%p1 bra 	$L__BB0_2;
	cvta.to.global.u64 	%rd3, %rd1;
	cvta.to.global.u64 	%rd4, %rd2;
	mul.wide.s32 	%rd5, %r1, 4;
	add.s64 	%rd6, %rd3, %rd5;
	ld.global.u32 	%r6, [%rd6];
	atom.global.add.u32 	%r7, [%rd4], %r6;
$L__BB0_2:
	ret;

}


// ===== COMPILED SASS (sm_100) =====

	.target	sm_100

	.elftype	@"ET_EXEC"


//--------------------- .note.nv.tkinfo           --------------------------
	.section	.note.nv.tkinfo,"",@"SHT_NOTE"
	.sectionflags	@"SHF_NOTE_NV_TKINFO"
	.tkinfo
        /*0018*/ 	.word	0x00000002
        /*0030*/ 	.string	""
        /*0030*/ 	.string	"ptxas"
        /*0030*/ 	.string	"Cuda compilation tools, release 13.0, V13.0.88"
        /*0030*/ 	.string	"Build cuda_13.0.r13.0/compiler.36424714_0"
        /*0030*/ 	.string	"-arch sm_100 -m 64 "



//--------------------- .note.nv.cuinfo           --------------------------
	.section	.note.nv.cuinfo,"",@"SHT_NOTE"
	.sectionflags	@"SHF_NOTE_NV_CUINFO"
        /*0018*/ 	.short	0x0002
        /*001a*/ 	.short	0x0064
        /*001c*/ 	.short	0x0082
	.zero		2


//--------------------- .nv.info                  --------------------------
	.section	.nv.info,"",@"SHT_CUDA_INFO"
	.align	4


	//----- nvinfo : EIATTR_REGCOUNT
	.align		4
        /*0000*/ 	.byte	0x04, 0x2f
        /*0002*/ 	.short	(.L_1 - .L_0)
	.align		4
.L_0:
        /*0004*/ 	.word	index@(_Z8naiveSumPiS_i)
        /*0008*/ 	.word	0x0000000a


	//----- nvinfo : EIATTR_FRAME_SIZE
	.align		4
.L_1:
        /*000c*/ 	.byte	0x04, 0x11
        /*000e*/ 	.short	(.L_3 - .L_2)
	.align		4
.L_2:
        /*0010*/ 	.word	index@(_Z8naiveSumPiS_i)
        /*0014*/ 	.word	0x00000000


	//----- nvinfo : EIATTR_MIN_STACK_SIZE
	.align		4
.L_3:
        /*0018*/ 	.byte	0x04, 0x12
        /*001a*/ 	.short	(.L_5 - .L_4)
	.align		4
.L_4:
        /*001c*/ 	.word	index@(_Z8naiveSumPiS_i)
        /*0020*/ 	.word	0x00000000
.L_5:


//--------------------- .nv.compat                --------------------------
	.section	.nv.compat,"",@"SHT_CUDA_COMPAT_INFO"
	.align	4
        /*0000*/ 	.byte	0x02, 0x09, 0x00, 0x00, 0x02, 0x02, 0x01, 0x00, 0x02, 0x05, 0x05, 0x00, 0x03, 0x07, 0x01, 0x01
        /*0010*/ 	.byte	0x02, 0x03, 0x00, 0x00, 0x02, 0x06, 0x01, 0x00, 0x04, 0x0b, 0x08, 0x00, 0x09, 0x00, 0x00, 0x00
        /*0020*/ 	.byte	0x00, 0x00, 0x00, 0x00


//--------------------- .nv.info._Z8naiveSumPiS_i --------------------------
	.section	.nv.info._Z8naiveSumPiS_i,"",@"SHT_CUDA_INFO"
	.sectionflags	@""
	.align	4


	//----- nvinfo : EIATTR_CUDA_API_VERSION
	.align		4
        /*0000*/ 	.byte	0x04, 0x37
        /*0002*/ 	.short	(.L_7 - .L_6)
.L_6:
        /*0004*/ 	.word	0x00000082


	//----- nvinfo : EIATTR_KPARAM_INFO
	.align		4
.L_7:
        /*0008*/ 	.byte	0x04, 0x17
        /*000a*/ 	.short	(.L_9 - .L_8)
.L_8:
        /*000c*/ 	.word	0x00000000
        /*0010*/ 	.short	0x0002
        /*0012*/ 	.short	0x0010
        /*0014*/ 	.byte	0x00, 0xf0, 0x11, 0x00


	//----- nvinfo : EIATTR_KPARAM_INFO
	.align		4
.L_9:
        /*0018*/ 	.byte	0x04, 0x17
        /*001a*/ 	.short	(.L_11 - .L_10)
.L_10:
        /*001c*/ 	.word	0x00000000
        /*0020*/ 	.short	0x0001
        /*0022*/ 	.short	0x0008
        /*0024*/ 	.byte	0x00, 0xf5, 0x21, 0x00


	//----- nvinfo : EIATTR_KPARAM_INFO
	.align		4
.L_11:
        /*0028*/ 	.byte	0x04, 0x17
        /*002a*/ 	.short	(.L_13 - .L_12)
.L_12:
        /*002c*/ 	.word	0x00000000
        /*0030*/ 	.short	0x0000
        /*0032*/ 	.short	0x0000
        /*0034*/ 	.byte	0x00, 0xf5, 0x21, 0x00


	//----- nvinfo : EIATTR_SPARSE_MMA_MASK
	.align		4
.L_13:
        /*0038*/ 	.byte	0x03, 0x50
        /*003a*/ 	.short	0x0000


	//----- nvinfo : EIATTR_MAXREG_COUNT
	.align		4
        /*003c*/ 	.byte	0x03, 0x1b
        /*003e*/ 	.short	0x00ff


	//----- nvinfo : EIATTR_MERCURY_ISA_VERSION
	.align		4
        /*0040*/ 	.byte	0x03, 0x5f
        /*0042*/ 	.short	0x0101


	//----- nvinfo : EIATTR_INT_WARP_WIDE_INSTR_OFFSETS
	.align		4
        /*0044*/ 	.byte	0x04, 0x31
        /*0046*/ 	.short	(.L_15 - .L_14)


	//   ....[0]....
.L_14:
        /*0048*/ 	.word	0x000000d0


	//   ....[1]....
        /*004c*/ 	.word	0x00000110


	//----- nvinfo : EIATTR_VRC_CTA_INIT_COUNT
	.align		4
.L_15:
        /*0050*/ 	.byte	0x02, 0x4a
	.zero		1
	.zero		1


	//----- nvinfo : EIATTR_EXIT_INSTR_OFFSETS
	.align		4
        /*0054*/ 	.byte	0x04, 0x1c
        /*0056*/ 	.short	(.L_17 - .L_16)


	//   ....[0]....
.L_16:
        /*0058*/ 	.word	0x00000070


	//   ....[1]....
        /*005c*/ 	.word	0x00000140


	//----- nvinfo : EIATTR_CBANK_PARAM_SIZE
	.align		4
.L_17:
        /*0060*/ 	.byte	0x03, 0x19
        /*0062*/ 	.short	0x0014


	//----- nvinfo : EIATTR_PARAM_CBANK
	.align		4
        /*0064*/ 	.byte	0x04, 0x0a
        /*0066*/ 	.short	(.L_19 - .L_18)
	.align		4
.L_18:
        /*0068*/ 	.word	index@(.nv.constant0._Z8naiveSumPiS_i)
        /*006c*/ 	.short	0x0380
        /*006e*/ 	.short	0x0014


	//----- nvinfo : EIATTR_SW_WAR
	.align		4
.L_19:
        /*0070*/ 	.byte	0x04, 0x36
        /*0072*/ 	.short	(.L_21 - .L_20)
.L_20:
        /*0074*/ 	.word	0x00000008
.L_21:


//--------------------- .nv.callgraph             --------------------------
	.section	.nv.callgraph,"",@"SHT_CUDA_CALLGRAPH"
	.align	4
	.sectionentsize	8
	.align		4
        /*0000*/ 	.word	0x00000000
	.align		4
        /*0004*/ 	.word	0xffffffff
	.align		4
        /*0008*/ 	.word	0x00000000
	.align		4
        /*000c*/ 	.word	0xfffffffe
	.align		4
        /*0010*/ 	.word	0x00000000
	.align		4
        /*0014*/ 	.word	0xfffffffd
	.align		4
        /*0018*/ 	.word	0x00000000
	.align		4
        /*001c*/ 	.word	0xfffffffc


//--------------------- .text._Z8naiveSumPiS_i    --------------------------
	.section	.text._Z8naiveSumPiS_i,"ax",@progbits
	.align	128
        .global         _Z8naiveSumPiS_i
        .type           _Z8naiveSumPiS_i,@function
        .size           _Z8naiveSumPiS_i,(.L_x_1 - _Z8naiveSumPiS_i)
        .other          _Z8naiveSumPiS_i,@"STO_CUDA_ENTRY STV_DEFAULT"
_Z8naiveSumPiS_i:
.text._Z8naiveSumPiS_i:
[----:B------:R-:W-:Y:S01]  /*0000*/  LDC R1, c[0x0][0x37c] ;  /* 0x0000df00ff017b82 */ /* 0x000fe20000000800 */
[----:B------:R-:W0:Y:S07]  /*0010*/  S2R R5, SR_TID.X ;  /* 0x0000000000057919 */ /* 0x000e2e0000002100 */
[----:B------:R-:W0:Y:S01]  /*0020*/  S2UR UR4, SR_CTAID.X ;  /* 0x00000000000479c3 */ /* 0x000e220000002500 */
[----:B------:R-:W1:Y:S07]  /*0030*/  LDCU UR5, c[0x0][0x390] ;  /* 0x00007200ff0577ac */ /* 0x000e6e0008000800 */
[----:B------:R-:W0:Y:S02]  /*0040*/  LDC R0, c[0x0][0x360] ;  /* 0x0000d800ff007b82 */ /* 0x000e240000000800 */
[----:B0-----:R-:W-:-:S05]  /*0050*/  IMAD R5, R0, UR4, R5 ;  /* 0x0000000400057c24 */ /* 0x001fca000f8e0205 */
[----:B-1----:R-:W-:-:S13]  /*0060*/  ISETP.GE.AND P0, PT, R5, UR5, PT ;  /* 0x0000000505007c0c */ /* 0x002fda000bf06270 */
[----:B------:R-:W-:Y:S05]  /*0070*/  @P0 EXIT ;  /* 0x000000000000094d */ /* 0x000fea0003800000 */
[----:B------:R-:W0:Y:S01]  /*0080*/  LDC.64 R2, c[0x0][0x380] ;  /* 0x0000e000ff027b82 */ /* 0x000e220000000a00 */
[----:B------:R-:W1:Y:S01]  /*0090*/  LDCU.64 UR6, c[0x0][0x358] ;  /* 0x00006b00ff0677ac */ /* 0x000e620008000a00 */
[----:B0-----:R-:W-:-:S06]  /*00a0*/  IMAD.WIDE R2, R5, 0x4, R2 ;  /* 0x0000000405027825 */ /* 0x001fcc00078e0202 */
[----:B-1----:R-:W2:Y:S01]  /*00b0*/  LDG.E R2, desc[UR6][R2.64] ;  /* 0x0000000602027981 */ /* 0x002ea2000c1e1900 */
[----:B------:R-:W0:Y:S01]  /*00c0*/  LDC.64 R4, c[0x0][0x388] ;  /* 0x0000e200ff047b82 */ /* 0x000e220000000a00 */
[----:B------:R-:W-:Y:S01]  /*00d0*/  VOTEU.ANY UR4, UPT, PT ;  /* 0x0000000000047886 */ /* 0x000fe200038e0100 */
[----:B------:R-:W1:Y:S01]  /*00e0*/  S2R R0, SR_LANEID ;  /* 0x0000000000007919 */ /* 0x000e620000000000 */
[----:B------:R-:W-:-:S06]  /*00f0*/  UFLO.U32 UR4, UR4 ;  /* 0x00000004000472bd */ /* 0x000fcc00080e0000 */
[----:B-1----:R-:W-:Y:S01]  /*0100*/  ISETP.EQ.U32.AND P0, PT, R0, UR4, PT ;  /* 0x0000000400007c0c */ /* 0x002fe2000bf02070 */
[----:B--2---:R-:W1:Y:S02]  /*0110*/  REDUX.SUM UR5, R2 ;  /* 0x00000000020573c4 */ /* 0x004e64000000c000 */
[----:B-1----:R-:W-:-:S10]  /*0120*/  MOV R7, UR5 ;  /* 0x0000000500077c02 */ /* 0x002fd40008000f00 */
[----:B0-----:R-:W-:Y:S01]  /*0130*/  @P0 REDG.E.ADD.STRONG.GPU desc[UR6][R4.64], R7 ;  /* 0x000000070400098e */ /* 0x001fe2000c12e106 */
[----:B------:R-:W-:Y:S05]  /*0140*/  EXIT ;  /* 0x000000000000794d */ /* 0x000fea0003800000 */
.L_x_0:
[----:B------:R-:W-:-:S00]  /*0150*/  BRA `(.L_x_0) ;  /* 0xfffffffc00fc7947 */ /* 0x000fc0000383ffff */
[----:B------:R-:W-:-:S00]  /*0160*/  NOP ;  /* 0x0000000000007918 */ /* 0x000fc00000000000 */
        /* <DEDUP_REMOVED lines=9> */
.L_x_1:


//--------------------- .nv.shared.reserved.0     --------------------------
	.section	.nv.shared.reserved.0,"aw",@nobits
	.weak		__nv_reservedSMEM_offset_0_alias
	.size		__nv_reservedSMEM_offset_0_alias, 0, 64
	.other		__nv_reservedSMEM_offset_0_alias,@"STO_CUDA_RESERVED_SHARED STV_DEFAULT"
__nv_reservedSMEM_offset_0_alias:
	.zero		0
	.zero		64


//--------------------- .nv.constant0._Z8naiveSumPiS_i --------------------------
	.section	.nv.constant0._Z8naiveSumPiS_i,"a",@progbits
	.sectionflags	@""
	.align	4
.nv.constant0._Z8naiveSumPiS_i:
	.zero		916


//--------------------- SYMBOLS --------------------------

	.type		.nv.reservedSmem.offset0,@object
	.size		.nv.reservedSmem.offset0,0x4
